//
// Generated by NVIDIA NVVM Compiler
//
// Compiler Build ID: CL-36424714
// Cuda compilation tools, release 13.0, V13.0.88
// Based on NVVM 20.0.0
//

.version 9.0
.target sm_100
.address_size 64

	// .globl	_Z8gpu_HeatPfS_i
.extern .shared .align 16 .b8 reduction[];

.visible .entry _Z8gpu_HeatPfS_i(
	.param .u64 .ptr .align 1 _Z8gpu_HeatPfS_i_param_0,
	.param .u64 .ptr .align 1 _Z8gpu_HeatPfS_i_param_1,
	.param .u32 _Z8gpu_HeatPfS_i_param_2
)
{
	.reg .pred 	%p<6>;
	.reg .b32 	%r<18>;
	.reg .b32 	%f<9>;
	.reg .b64 	%rd<16>;

	ld.param.u64 	%rd1, [_Z8gpu_HeatPfS_i_param_0];
	ld.param.u64 	%rd2, [_Z8gpu_HeatPfS_i_param_1];
	ld.param.u32 	%r3, [_Z8gpu_HeatPfS_i_param_2];
	mov.u32 	%r4, %ctaid.x;
	mov.u32 	%r5, %ntid.x;
	mov.u32 	%r6, %tid.x;
	mad.lo.s32 	%r1, %r4, %r5, %r6;
	mov.u32 	%r7, %ctaid.y;
	mov.u32 	%r8, %ntid.y;
	mov.u32 	%r9, %tid.y;
	mad.lo.s32 	%r2, %r7, %r8, %r9;
	add.s32 	%r10, %r3, -2;
	max.s32 	%r11, %r2, %r1;
	setp.gt.s32 	%p1, %r11, %r10;
	setp.eq.s32 	%p2, %r2, 0;
	or.pred  	%p3, %p2, %p1;
	setp.lt.s32 	%p4, %r1, 1;
	or.pred  	%p5, %p4, %p3;
	@%p5 bra 	$L__BB0_2;
	cvta.to.global.u64 	%rd3, %rd1;
	cvta.to.global.u64 	%rd4, %rd2;
	mul.lo.s32 	%r12, %r3, %r2;
	cvt.s64.s32 	%rd5, %r12;
	cvt.u64.u32 	%rd6, %r1;
	add.s64 	%rd7, %rd6, %rd5;
	shl.b64 	%rd8, %rd7, 2;
	add.s64 	%rd9, %rd3, %rd8;
	ld.global.f32 	%f1, [%rd9+-4];
	ld.global.f32 	%f2, [%rd9+4];
	add.f32 	%f3, %f1, %f2;
	sub.s32 	%r13, %r12, %r3;
	add.s32 	%r14, %r13, %r1;
	mul.wide.s32 	%rd10, %r14, 4;
	add.s64 	%rd11, %rd3, %rd10;
	ld.global.f32 	%f4, [%rd11];
	add.f32 	%f5, %f3, %f4;
	shl.b32 	%r15, %r3, 1;
	add.s32 	%r16, %r14, %r15;
	mul.wide.s32 	%rd12, %r16, 4;
	add.s64 	%rd13, %rd3, %rd12;
	ld.global.f32 	%f6, [%rd13];
	add.f32 	%f7, %f5, %f6;
	mul.f32 	%f8, %f7, 0f3E800000;
	add.s32 	%r17, %r12, %r1;
	mul.wide.s32 	%rd14, %r17, 4;
	add.s64 	%rd15, %rd4, %rd14;
	st.global.f32 	[%rd15], %f8;
$L__BB0_2:
	ret;

}
	// .globl	_Z18gpu_Heat_ReductionPfS_S_i
.visible .entry _Z18gpu_Heat_ReductionPfS_S_i(
	.param .u64 .ptr .align 1 _Z18gpu_Heat_ReductionPfS_S_i_param_0,
	.param .u64 .ptr .align 1 _Z18gpu_Heat_ReductionPfS_S_i_param_1,
	.param .u64 .ptr .align 1 _Z18gpu_Heat_ReductionPfS_S_i_param_2,
	.param .u32 _Z18gpu_Heat_ReductionPfS_S_i_param_3
)
{
	.reg .pred 	%p<11>;
	.reg .b32 	%r<31>;
	.reg .b32 	%f<17>;
	.reg .b64 	%rd<20>;

	ld.param.u64 	%rd2, [_Z18gpu_Heat_ReductionPfS_S_i_param_0];
	ld.param.u64 	%rd3, [_Z18gpu_Heat_ReductionPfS_S_i_param_1];
	ld.param.u64 	%rd4, [_Z18gpu_Heat_ReductionPfS_S_i_param_2];
	ld.param.u32 	%r10, [_Z18gpu_Heat_ReductionPfS_S_i_param_3];
	cvta.to.global.u64 	%rd1, %rd4;
	mov.u32 	%r11, %ctaid.x;
	mov.u32 	%r1, %ntid.x;
	mov.u32 	%r12, %tid.x;
	mad.lo.s32 	%r2, %r11, %r1, %r12;
	mov.u32 	%r13, %ctaid.y;
	mov.u32 	%r3, %ntid.y;
	mov.u32 	%r14, %tid.y;
	mad.lo.s32 	%r4, %r13, %r3, %r14;
	mad.lo.s32 	%r5, %r14, %r1, %r12;
	shl.b32 	%r15, %r5, 2;
	mov.u32 	%r16, reduction;
	add.s32 	%r6, %r16, %r15;
	mov.b32 	%r17, 0;
	st.shared.u32 	[%r6], %r17;
	or.b32  	%r18, %r4, %r2;
	setp.ne.s32 	%p1, %r18, 0;
	@%p1 bra 	$L__BB1_2;
	mov.b32 	%r19, 0;
	st.global.u32 	[%rd1], %r19;
$L__BB1_2:
	add.s32 	%r20, %r10, -1;
	max.s32 	%r21, %r4, %r2;
	setp.ge.s32 	%p2, %r21, %r20;
	setp.eq.s32 	%p3, %r4, 0;
	or.pred  	%p4, %p3, %p2;
	setp.lt.s32 	%p5, %r2, 1;
	or.pred  	%p6, %p5, %p4;
	@%p6 bra 	$L__BB1_4;
	cvta.to.global.u64 	%rd5, %rd2;
	mul.lo.s32 	%r22, %r10, %r4;
	cvt.s64.s32 	%rd6, %r22;
	cvt.u64.u32 	%rd7, %r2;
	add.s64 	%rd8, %rd7, %rd6;
	shl.b64 	%rd9, %rd8, 2;
	add.s64 	%rd10, %rd5, %rd9;
	ld.global.f32 	%f1, [%rd10+-4];
	ld.global.f32 	%f2, [%rd10+4];
	add.f32 	%f3, %f1, %f2;
	sub.s32 	%r23, %r22, %r10;
	add.s32 	%r24, %r23, %r2;
	mul.wide.s32 	%rd11, %r24, 4;
	add.s64 	%rd12, %rd5, %rd11;
	ld.global.f32 	%f4, [%rd12];
	add.f32 	%f5, %f3, %f4;
	shl.b32 	%r25, %r10, 1;
	add.s32 	%r26, %r24, %r25;
	mul.wide.s32 	%rd13, %r26, 4;
	add.s64 	%rd14, %rd5, %rd13;
	ld.global.f32 	%f6, [%rd14];
	add.f32 	%f7, %f5, %f6;
	mul.f32 	%f8, %f7, 0f3E800000;
	add.s32 	%r27, %r22, %r2;
	cvta.to.global.u64 	%rd15, %rd3;
	mul.wide.s32 	%rd16, %r27, 4;
	add.s64 	%rd17, %rd15, %rd16;
	st.global.f32 	[%rd17], %f8;
	mul.wide.s32 	%rd18, %r10, 4;
	add.s64 	%rd19, %rd12, %rd18;
	ld.global.f32 	%f9, [%rd19];
	sub.f32 	%f10, %f8, %f9;
	mul.f32 	%f11, %f10, %f10;
	st.shared.f32 	[%r6], %f11;
$L__BB1_4:
	bar.sync 	0;
	mul.lo.s32 	%r30, %r1, %r3;
	setp.lt.u32 	%p7, %r30, 2;
	@%p7 bra 	$L__BB1_8;
$L__BB1_5:
	shr.u32 	%r9, %r30, 1;
	setp.ge.u32 	%p8, %r5, %r9;
	@%p8 bra 	$L__BB1_7;
	shl.b32 	%r28, %r9, 2;
	add.s32 	%r29, %r6, %r28;
	ld.shared.f32 	%f12, [%r29];
	ld.shared.f32 	%f13, [%r6];
	add.f32 	%f14, %f12, %f13;
	st.shared.f32 	[%r6], %f14;
$L__BB1_7:
	bar.sync 	0;
	setp.gt.u32 	%p9, %r30, 3;
	mov.u32 	%r30, %r9;
	@%p9 bra 	$L__BB1_5;
$L__BB1_8:
	setp.ne.s32 	%p10, %r5, 0;
	@%p10 bra 	$L__BB1_10;
	ld.shared.f32 	%f15, [reduction];
	atom.global.add.f32 	%f16, [%rd1], %f15;
$L__BB1_10:
	ret;

}


// ===== COMPILED SASS (sm_100) =====

	.target	sm_100

	.elftype	@"ET_EXEC"


//--------------------- .note.nv.tkinfo           --------------------------
	.section	.note.nv.tkinfo,"",@"SHT_NOTE"
	.sectionflags	@"SHF_NOTE_NV_TKINFO"
	.tkinfo
        /*0018*/ 	.word	0x00000002
        /*0030*/ 	.string	""
        /*0030*/ 	.string	"ptxas"
        /*0030*/ 	.string	"Cuda compilation tools, release 13.0, V13.0.88"
        /*0030*/ 	.string	"Build cuda_13.0.r13.0/compiler.36424714_0"
        /*0030*/ 	.string	"-arch sm_100 -m 64 "



//--------------------- .note.nv.cuinfo           --------------------------
	.section	.note.nv.cuinfo,"",@"SHT_NOTE"
	.sectionflags	@"SHF_NOTE_NV_CUINFO"
        /*0018*/ 	.short	0x0002
        /*001a*/ 	.short	0x0064
        /*001c*/ 	.short	0x0082
	.zero		2


//--------------------- .nv.info                  --------------------------
	.section	.nv.info,"",@"SHT_CUDA_INFO"
	.align	4


	//----- nvinfo : EIATTR_REGCOUNT
	.align		4
        /*0000*/ 	.byte	0x04, 0x2f
        /*0002*/ 	.short	(.L_1 - .L_0)
	.align		4
.L_0:
        /*0004*/ 	.word	index@(_Z8gpu_HeatPfS_i)
        /*0008*/ 	.word	0x00000010


	//----- nvinfo : EIATTR_FRAME_SIZE
	.align		4
.L_1:
        /*000c*/ 	.byte	0x04, 0x11
        /*000e*/ 	.short	(.L_3 - .L_2)
	.align		4
.L_2:
        /*0010*/ 	.word	index@(_Z8gpu_HeatPfS_i)
        /*0014*/ 	.word	0x00000000


	//----- nvinfo : EIATTR_REGCOUNT
	.align		4
.L_3:
        /*0018*/ 	.byte	0x04, 0x2f
        /*001a*/ 	.short	(.L_5 - .L_4)
	.align		4
.L_4:
        /*001c*/ 	.word	index@(_Z18gpu_Heat_ReductionPfS_S_i)
        /*0020*/ 	.word	0x00000016


	//----- nvinfo : EIATTR_FRAME_SIZE
	.align		4
.L_5:
        /*0024*/ 	.byte	0x04, 0x11
        /*0026*/ 	.short	(.L_7 - .L_6)
	.align		4
.L_6:
        /*0028*/ 	.word	index@(_Z18gpu_Heat_ReductionPfS_S_i)
        /*002c*/ 	.word	0x00000000


	//----- nvinfo : EIATTR_MIN_STACK_SIZE
	.align		4
.L_7:
        /*0030*/ 	.byte	0x04, 0x12
        /*0032*/ 	.short	(.L_9 - .L_8)
	.align		4
.L_8:
        /*0034*/ 	.word	index@(_Z18gpu_Heat_ReductionPfS_S_i)
        /*0038*/ 	.word	0x00000000


	//----- nvinfo : EIATTR_MIN_STACK_SIZE
	.align		4
.L_9:
        /*003c*/ 	.byte	0x04, 0x12
        /*003e*/ 	.short	(.L_11 - .L_10)
	.align		4
.L_10:
        /*0040*/ 	.word	index@(_Z8gpu_HeatPfS_i)
        /*0044*/ 	.word	0x00000000
.L_11:


//--------------------- .nv.compat                --------------------------
	.section	.nv.compat,"",@"SHT_CUDA_COMPAT_INFO"
	.align	4
        /*0000*/ 	.byte	0x02, 0x09, 0x00, 0x00, 0x02, 0x02, 0x01, 0x00, 0x02, 0x05, 0x05, 0x00, 0x03, 0x07, 0x01, 0x01
        /*0010*/ 	.byte	0x02, 0x03, 0x00, 0x00, 0x02, 0x06, 0x01, 0x00, 0x04, 0x0b, 0x08, 0x00, 0x09, 0x00, 0x00, 0x00
        /*0020*/ 	.byte	0x00, 0x00, 0x00, 0x00


//--------------------- .nv.info._Z18gpu_Heat_ReductionPfS_S_i --------------------------
	.section	.nv.info._Z18gpu_Heat_ReductionPfS_S_i,"",@"SHT_CUDA_INFO"
	.sectionflags	@""
	.align	4


	//----- nvinfo : EIATTR_CUDA_API_VERSION
	.align		4
        /*0000*/ 	.byte	0x04, 0x37
        /*0002*/ 	.short	(.L_13 - .L_12)
.L_12:
        /*0004*/ 	.word	0x00000082


	//----- nvinfo : EIATTR_KPARAM_INFO
	.align		4
.L_13:
        /*0008*/ 	.byte	0x04, 0x17
        /*000a*/ 	.short	(.L_15 - .L_14)
.L_14:
        /*000c*/ 	.word	0x00000000
        /*0010*/ 	.short	0x0003
        /*0012*/ 	.short	0x0018
        /*0014*/ 	.byte	0x00, 0xf0, 0x11, 0x00


	//----- nvinfo : EIATTR_KPARAM_INFO
	.align		4
.L_15:
        /*0018*/ 	.byte	0x04, 0x17
        /*001a*/ 	.short	(.L_17 - .L_16)
.L_16:
        /*001c*/ 	.word	0x00000000
        /*0020*/ 	.short	0x0002
        /*0022*/ 	.short	0x0010
        /*0024*/ 	.byte	0x00, 0xf5, 0x21, 0x00


	//----- nvinfo : EIATTR_KPARAM_INFO
	.align		4
.L_17:
        /*0028*/ 	.byte	0x04, 0x17
        /*002a*/ 	.short	(.L_19 - .L_18)
.L_18:
        /*002c*/ 	.word	0x00000000
        /*0030*/ 	.short	0x0001
        /*0032*/ 	.short	0x0008
        /*0034*/ 	.byte	0x00, 0xf5, 0x21, 0x00


	//----- nvinfo : EIATTR_KPARAM_INFO
	.align		4
.L_19:
        /*0038*/ 	.byte	0x04, 0x17
        /*003a*/ 	.short	(.L_21 - .L_20)
.L_20:
        /*003c*/ 	.word	0x00000000
        /*0040*/ 	.short	0x0000
        /*0042*/ 	.short	0x0000
        /*0044*/ 	.byte	0x00, 0xf5, 0x21, 0x00


	//----- nvinfo : EIATTR_SPARSE_MMA_MASK
	.align		4
.L_21:
        /*0048*/ 	.byte	0x03, 0x50
        /*004a*/ 	.short	0x0000


	//----- nvinfo : EIATTR_MAXREG_COUNT
	.align		4
        /*004c*/ 	.byte	0x03, 0x1b
        /*004e*/ 	.short	0x00ff


	//----- nvinfo : EIATTR_NUM_BARRIERS
	.align		4
        /*0050*/ 	.byte	0x02, 0x4c
        /*0052*/ 	.byte	0x01
	.zero		1


	//----- nvinfo : EIATTR_MERCURY_ISA_VERSION
	.align		4
        /*0054*/ 	.byte	0x03, 0x5f
        /*0056*/ 	.short	0x0101


	//----- nvinfo : EIATTR_VRC_CTA_INIT_COUNT
	.align		4
        /*0058*/ 	.byte	0x02, 0x4a
	.zero		1
	.zero		1


	//----- nvinfo : EIATTR_EXIT_INSTR_OFFSETS
	.align		4
        /*005c*/ 	.byte	0x04, 0x1c
        /*005e*/ 	.short	(.L_23 - .L_22)


	//   ....[0]....
.L_22:
        /*0060*/ 	.word	0x00000480


	//   ....[1]....
        /*0064*/ 	.word	0x000004f0


	//----- nvinfo : EIATTR_CRS_STACK_SIZE
	.align		4
.L_23:
        /*0068*/ 	.byte	0x04, 0x1e
        /*006a*/ 	.short	(.L_25 - .L_24)
.L_24:
        /*006c*/ 	.word	0x00000000


	//----- nvinfo : EIATTR_CBANK_PARAM_SIZE
	.align		4
.L_25:
        /*0070*/ 	.byte	0x03, 0x19
        /*0072*/ 	.short	0x001c


	//----- nvinfo : EIATTR_PARAM_CBANK
	.align		4
        /*0074*/ 	.byte	0x04, 0x0a
        /*0076*/ 	.short	(.L_27 - .L_26)
	.align		4
.L_26:
        /*0078*/ 	.word	index@(.nv.constant0._Z18gpu_Heat_ReductionPfS_S_i)
        /*007c*/ 	.short	0x0380
        /*007e*/ 	.short	0x001c


	//----- nvinfo : EIATTR_SW_WAR
	.align		4
.L_27:
        /*0080*/ 	.byte	0x04, 0x36
        /*0082*/ 	.short	(.L_29 - .L_28)
.L_28:
        /*0084*/ 	.word	0x00000008
.L_29:


//--------------------- .nv.info._Z8gpu_HeatPfS_i --------------------------
	.section	.nv.info._Z8gpu_HeatPfS_i,"",@"SHT_CUDA_INFO"
	.sectionflags	@""
	.align	4


	//----- nvinfo : EIATTR_CUDA_API_VERSION
	.align		4
        /*0000*/ 	.byte	0x04, 0x37
        /*0002*/ 	.short	(.L_31 - .L_30)
.L_30:
        /*0004*/ 	.word	0x00000082


	//----- nvinfo : EIATTR_KPARAM_INFO
	.align		4
.L_31:
        /*0008*/ 	.byte	0x04, 0x17
        /*000a*/ 	.short	(.L_33 - .L_32)
.L_32:
        /*000c*/ 	.word	0x00000000
        /*0010*/ 	.short	0x0002
        /*0012*/ 	.short	0x0010
        /*0014*/ 	.byte	0x00, 0xf0, 0x11, 0x00


	//----- nvinfo : EIATTR_KPARAM_INFO
	.align		4
.L_33:
        /*0018*/ 	.byte	0x04, 0x17
        /*001a*/ 	.short	(.L_35 - .L_34)
.L_34:
        /*001c*/ 	.word	0x00000000
        /*0020*/ 	.short	0x0001
        /*0022*/ 	.short	0x0008
        /*0024*/ 	.byte	0x00, 0xf5, 0x21, 0x00


	//----- nvinfo : EIATTR_KPARAM_INFO
	.align		4
.L_35:
        /*0028*/ 	.byte	0x04, 0x17
        /*002a*/ 	.short	(.L_37 - .L_36)
.L_36:
        /*002c*/ 	.word	0x00000000
        /*0030*/ 	.short	0x0000
        /*0032*/ 	.short	0x0000
        /*0034*/ 	.byte	0x00, 0xf5, 0x21, 0x00


	//----- nvinfo : EIATTR_SPARSE_MMA_MASK
	.align		4
.L_37:
        /*0038*/ 	.byte	0x03, 0x50
        /*003a*/ 	.short	0x0000


	//----- nvinfo : EIATTR_MAXREG_COUNT
	.align		4
        /*003c*/ 	.byte	0x03, 0x1b
        /*003e*/ 	.short	0x00ff


	//----- nvinfo : EIATTR_MERCURY_ISA_VERSION
	.align		4
        /*0040*/ 	.byte	0x03, 0x5f
        /*0042*/ 	.short	0x0101


	//----- nvinfo : EIATTR_VRC_CTA_INIT_COUNT
	.align		4
        /*0044*/ 	.byte	0x02, 0x4a
	.zero		1
	.zero		1


	//----- nvinfo : EIATTR_EXIT_INSTR_OFFSETS
	.align		4
        /*0048*/ 	.byte	0x04, 0x1c
        /*004a*/ 	.short	(.L_39 - .L_38)


	//   ....[0]....
.L_38:
        /*004c*/ 	.word	0x000000f0


	//   ....[1]....
        /*0050*/ 	.word	0x00000280


	//----- nvinfo : EIATTR_CBANK_PARAM_SIZE
	.align		4
.L_39:
        /*0054*/ 	.byte	0x03, 0x19
        /*0056*/ 	.short	0x0014


	//----- nvinfo : EIATTR_PARAM_CBANK
	.align		4
        /*0058*/ 	.byte	0x04, 0x0a
        /*005a*/ 	.short	(.L_41 - .L_40)
	.align		4
.L_40:
        /*005c*/ 	.word	index@(.nv.constant0._Z8gpu_HeatPfS_i)
        /*0060*/ 	.short	0x0380
        /*0062*/ 	.short	0x0014


	//----- nvinfo : EIATTR_SW_WAR
	.align		4
.L_41:
        /*0064*/ 	.byte	0x04, 0x36
        /*0066*/ 	.short	(.L_43 - .L_42)
.L_42:
        /*0068*/ 	.word	0x00000008
.L_43:


//--------------------- .nv.callgraph             --------------------------
	.section	.nv.callgraph,"",@"SHT_CUDA_CALLGRAPH"
	.align	4
	.sectionentsize	8
	.align		4
        /*0000*/ 	.word	0x00000000
	.align		4
        /*0004*/ 	.word	0xffffffff
	.align		4
        /*0008*/ 	.word	0x00000000
	.align		4
        /*000c*/ 	.word	0xfffffffe
	.align		4
        /*0010*/ 	.word	0x00000000
	.align		4
        /*0014*/ 	.word	0xfffffffd
	.align		4
        /*0018*/ 	.word	0x00000000
	.align		4
        /*001c*/ 	.word	0xfffffffc


//--------------------- .text._Z18gpu_Heat_ReductionPfS_S_i --------------------------
	.section	.text._Z18gpu_Heat_ReductionPfS_S_i,"ax",@progbits
	.align	128
        .global         _Z18gpu_Heat_ReductionPfS_S_i
        .type           _Z18gpu_Heat_ReductionPfS_S_i,@function
        .size           _Z18gpu_Heat_ReductionPfS_S_i,(.L_x_6 - _Z18gpu_Heat_ReductionPfS_S_i)
        .other          _Z18gpu_Heat_ReductionPfS_S_i,@"STO_CUDA_ENTRY STV_DEFAULT"
_Z18gpu_Heat_ReductionPfS_S_i:
.text._Z18gpu_Heat_ReductionPfS_S_i:
[----:B------:R-:W-:Y:S01]  /*0000*/  LDC R1, c[0x0][0x37c] ;  /* 0x0000df00ff017b82 */ /* 0x000fe20000000800 */
[----:B------:R-:W0:Y:S07]  /*0010*/  S2R R9, SR_TID.X ;  /* 0x0000000000097919 */ /* 0x000e2e0000002100 */
[----:B------:R-:W0:Y:S01]  /*0020*/  LDC R4, c[0x0][0x360] ;  /* 0x0000d800ff047b82 */ /* 0x000e220000000800 */
[----:B------:R-:W1:Y:S01]  /*0030*/  LDCU.64 UR6, c[0x0][0x358] ;  /* 0x00006b00ff0677ac */ /* 0x000e620008000a00 */
[----:B------:R-:W-:Y:S01]  /*0040*/  BSSY.RECONVERGENT B0, `(.L_x_0) ;  /* 0x0000036000007945 */ /* 0x000fe20003800200 */
[----:B------:R-:W2:Y:S05]  /*0050*/  S2R R2, SR_TID.Y ;  /* 0x0000000000027919 */ /* 0x000eaa0000002200 */
[----:B------:R-:W0:Y:S08]  /*0060*/  S2UR UR4, SR_CTAID.X ;  /* 0x00000000000479c3 */ /* 0x000e300000002500 */
[----:B------:R-:W2:Y:S08]  /*0070*/  S2UR UR5, SR_CTAID.Y ;  /* 0x00000000000579c3 */ /* 0x000eb00000002600 */
[----:B------:R-:W2:Y:S01]  /*0080*/  LDC R11, c[0x0][0x364] ;  /* 0x0000d900ff0b7b82 */ /* 0x000ea20000000800 */
[----:B0-----:R-:W-:-:S07]  /*0090*/  IMAD R6, R4, UR4, R9 ;  /* 0x0000000404067c24 */ /* 0x001fce000f8e0209 */
[----:B------:R-:W0:Y:S01]  /*00a0*/  LDC R7, c[0x0][0x398] ;  /* 0x0000e600ff077b82 */ /* 0x000e220000000800 */
[----:B------:R-:W-:Y:S01]  /*00b0*/  UMOV UR4, 0x400 ;  /* 0x0000040000047882 */ /* 0x000fe20000000000 */
[----:B--2---:R-:W-:-:S06]  /*00c0*/  IMAD R3, R11, UR5, R2 ;  /* 0x000000050b037c24 */ /* 0x004fcc000f8e0202 */
[----:B------:R-:W2:Y:S01]  /*00d0*/  S2UR UR5, SR_CgaCtaId ;  /* 0x00000000000579c3 */ /* 0x000ea20000008800 */
[----:B------:R-:W-:Y:S02]  /*00e0*/  LOP3.LUT P1, RZ, R3, R6, RZ, 0xfc, !PT ;  /* 0x0000000603ff7212 */ /* 0x000fe4000782fcff */
[----:B------:R-:W-:Y:S02]  /*00f0*/  VIMNMX R5, PT, PT, R6, R3, !PT ;  /* 0x0000000306057248 */ /* 0x000fe40007fe0100 */
[----:B0-----:R-:W-:-:S04]  /*0100*/  IADD3 R0, PT, PT, R7, -0x1, RZ ;  /* 0xffffffff07007810 */ /* 0x001fc80007ffe0ff */
[----:B------:R-:W-:Y:S01]  /*0110*/  ISETP.GE.AND P0, PT, R5, R0, PT ;  /* 0x000000000500720c */ /* 0x000fe20003f06270 */
[C---:B------:R-:W-:Y:S02]  /*0120*/  IMAD R0, R4.reuse, R2, R9 ;  /* 0x0000000204007224 */ /* 0x040fe400078e0209 */
[----:B------:R-:W-:Y:S01]  /*0130*/  IMAD R4, R4, R11, RZ ;  /* 0x0000000b04047224 */ /* 0x000fe200078e02ff */
[----:B------:R-:W-:Y:S01]  /*0140*/  ISETP.EQ.OR P0, PT, R3, RZ, P0 ;  /* 0x000000ff0300720c */ /* 0x000fe20000702670 */
[----:B------:R-:W1:Y:S01]  /*0150*/  @!P1 LDC.64 R12, c[0x0][0x390] ;  /* 0x0000e400ff0c9b82 */ /* 0x000e620000000a00 */
[----:B------:R-:W-:Y:S02]  /*0160*/  ISETP.NE.AND P2, PT, R0, RZ, PT ;  /* 0x000000ff0000720c */ /* 0x000fe40003f45270 */
[----:B------:R-:W-:Y:S02]  /*0170*/  ISETP.LT.OR P0, PT, R6, 0x1, P0 ;  /* 0x000000010600780c */ /* 0x000fe40000701670 */
[----:B------:R-:W-:Y:S01]  /*0180*/  ISETP.GE.U32.AND P3, PT, R4, 0x2, PT ;  /* 0x000000020400780c */ /* 0x000fe20003f66070 */
[----:B--2---:R-:W-:-:S06]  /*0190*/  ULEA UR4, UR5, UR4, 0x18 ;  /* 0x0000000405047291 */ /* 0x004fcc000f8ec0ff */
[----:B------:R-:W-:-:S05]  /*01a0*/  LEA R5, R0, UR4, 0x2 ;  /* 0x0000000400057c11 */ /* 0x000fca000f8e10ff */
[----:B------:R0:W-:Y:S04]  /*01b0*/  STS [R5], RZ ;  /* 0x000000ff05007388 */ /* 0x0001e80000000800 */
[----:B-1----:R0:W-:Y:S01]  /*01c0*/  @!P1 STG.E desc[UR6][R12.64], RZ ;  /* 0x000000ff0c009986 */ /* 0x0021e2000c101906 */
[----:B------:R-:W-:Y:S05]  /*01d0*/  @P0 BRA `(.L_x_1) ;  /* 0x0000000000700947 */ /* 0x000fea0003800000 */
[----:B------:R-:W1:Y:S01]  /*01e0*/  LDCU.64 UR4, c[0x0][0x380] ;  /* 0x00007000ff0477ac */ /* 0x000e620008000a00 */
[----:B------:R-:W2:Y:S01]  /*01f0*/  LDC.64 R8, c[0x0][0x380] ;  /* 0x0000e000ff087b82 */ /* 0x000ea20000000a00 */
[----:B------:R-:W-:-:S05]  /*0200*/  IMAD R15, R3, R7, RZ ;  /* 0x00000007030f7224 */ /* 0x000fca00078e02ff */
[C---:B------:R-:W-:Y:S02]  /*0210*/  IADD3 R3, P0, PT, R6.reuse, R15, RZ ;  /* 0x0000000f06037210 */ /* 0x040fe40007f1e0ff */
[----:B------:R-:W-:Y:S02]  /*0220*/  IADD3 R2, PT, PT, R6, -R7, R15 ;  /* 0x8000000706027210 */ /* 0x000fe40007ffe00f */
[----:B0-----:R-:W-:Y:S02]  /*0230*/  LEA.HI.X.SX32 R12, R15, RZ, 0x1, P0 ;  /* 0x000000ff0f0c7211 */ /* 0x001fe400000f0eff */
[----:B------:R-:W-:Y:S02]  /*0240*/  LEA R13, R7, R2, 0x1 ;  /* 0x00000002070d7211 */ /* 0x000fe400078e08ff */
[----:B-1----:R-:W-:-:S04]  /*0250*/  LEA R10, P0, R3, UR4, 0x2 ;  /* 0x00000004030a7c11 */ /* 0x002fc8000f8010ff */
[----:B------:R-:W-:Y:S01]  /*0260*/  LEA.HI.X R11, R3, UR5, R12, 0x2, P0 ;  /* 0x00000005030b7c11 */ /* 0x000fe200080f140c */
[----:B--2---:R-:W-:-:S04]  /*0270*/  IMAD.WIDE R2, R2, 0x4, R8 ;  /* 0x0000000402027825 */ /* 0x004fc800078e0208 */
[----:B------:R-:W2:Y:S01]  /*0280*/  LDG.E R14, desc[UR6][R10.64+-0x4] ;  /* 0xfffffc060a0e7981 */ /* 0x000ea2000c1e1900 */
[----:B------:R-:W-:-:S03]  /*0290*/  IMAD.WIDE R12, R13, 0x4, R8 ;  /* 0x000000040d0c7825 */ /* 0x000fc600078e0208 */
[----:B------:R-:W2:Y:S01]  /*02a0*/  LDG.E R17, desc[UR6][R10.64+0x4] ;  /* 0x000004060a117981 */ /* 0x000ea2000c1e1900 */
[----:B------:R-:W0:Y:S03]  /*02b0*/  LDC.64 R8, c[0x0][0x388] ;  /* 0x0000e200ff087b82 */ /* 0x000e260000000a00 */
[----:B------:R-:W3:Y:S04]  /*02c0*/  LDG.E R19, desc[UR6][R2.64] ;  /* 0x0000000602137981 */ /* 0x000ee8000c1e1900 */
[----:B------:R-:W4:Y:S01]  /*02d0*/  LDG.E R13, desc[UR6][R12.64] ;  /* 0x000000060c0d7981 */ /* 0x000f22000c1e1900 */
[----:B------:R-:W-:Y:S02]  /*02e0*/  IMAD.IADD R15, R6, 0x1, R15 ;  /* 0x00000001060f7824 */ /* 0x000fe400078e020f */
[----:B------:R-:W-:-:S04]  /*02f0*/  IMAD.WIDE R6, R7, 0x4, R2 ;  /* 0x0000000407067825 */ /* 0x000fc800078e0202 */
[----:B0-----:R-:W-:-:S04]  /*0300*/  IMAD.WIDE R8, R15, 0x4, R8 ;  /* 0x000000040f087825 */ /* 0x001fc800078e0208 */
[----:B--2---:R-:W-:-:S04]  /*0310*/  FADD R14, R14, R17 ;  /* 0x000000110e0e7221 */ /* 0x004fc80000000000 */
[----:B---3--:R-:W-:-:S04]  /*0320*/  FADD R14, R14, R19 ;  /* 0x000000130e0e7221 */ /* 0x008fc80000000000 */
[----:B----4-:R-:W-:-:S04]  /*0330*/  FADD R14, R14, R13 ;  /* 0x0000000d0e0e7221 */ /* 0x010fc80000000000 */
[----:B------:R-:W-:-:S05]  /*0340*/  FMUL R15, R14, 0.25 ;  /* 0x3e8000000e0f7820 */ /* 0x000fca0000400000 */
[----:B------:R1:W-:Y:S04]  /*0350*/  STG.E desc[UR6][R8.64], R15 ;  /* 0x0000000f08007986 */ /* 0x0003e8000c101906 */
[----:B------:R-:W2:Y:S02]  /*0360*/  LDG.E R6, desc[UR6][R6.64] ;  /* 0x0000000606067981 */ /* 0x000ea4000c1e1900 */
[----:B--2---:R-:W-:-:S04]  /*0370*/  FADD R2, R15, -R6 ;  /* 0x800000060f027221 */ /* 0x004fc80000000000 */
[----:B------:R-:W-:-:S05]  /*0380*/  FMUL R2, R2, R2 ;  /* 0x0000000202027220 */ /* 0x000fca0000400000 */
[----:B------:R1:W-:Y:S02]  /*0390*/  STS [R5], R2 ;  /* 0x0000000205007388 */ /* 0x0003e40000000800 */
.L_x_1:
[----:B------:R-:W-:Y:S05]  /*03a0*/  BSYNC.RECONVERGENT B0 ;  /* 0x0000000000007941 */ /* 0x000fea0003800200 */
.L_x_0:
[----:B------:R-:W-:Y:S06]  /*03b0*/  BAR.SYNC.DEFER_BLOCKING 0x0 ;  /* 0x0000000000007b1d */ /* 0x000fec0000010000 */
[----:B------:R-:W-:Y:S05]  /*03c0*/  @!P3 BRA `(.L_x_2) ;  /* 0x00000000002cb947 */ /* 0x000fea0003800000 */
.L_x_3:
[----:B------:R-:W-:-:S04]  /*03d0*/  SHF.R.U32.HI R7, RZ, 0x1, R4 ;  /* 0x00000001ff077819 */ /* 0x000fc80000011604 */
[----:B------:R-:W-:-:S13]  /*03e0*/  ISETP.GE.U32.AND P0, PT, R0, R7, PT ;  /* 0x000000070000720c */ /* 0x000fda0003f06070 */
[----:B-1----:R-:W-:Y:S01]  /*03f0*/  @!P0 LEA R2, R7, R5, 0x2 ;  /* 0x0000000507028211 */ /* 0x002fe200078e10ff */
[----:B------:R-:W-:Y:S05]  /*0400*/  @!P0 LDS R3, [R5] ;  /* 0x0000000005038984 */ /* 0x000fea0000000800 */
[----:B------:R-:W1:Y:S02]  /*0410*/  @!P0 LDS R2, [R2] ;  /* 0x0000000002028984 */ /* 0x000e640000000800 */
[----:B-1----:R-:W-:-:S05]  /*0420*/  @!P0 FADD R6, R2, R3 ;  /* 0x0000000302068221 */ /* 0x002fca0000000000 */
[----:B------:R2:W-:Y:S01]  /*0430*/  @!P0 STS [R5], R6 ;  /* 0x0000000605008388 */ /* 0x0005e20000000800 */
[----:B------:R-:W-:Y:S01]  /*0440*/  BAR.SYNC.DEFER_BLOCKING 0x0 ;  /* 0x0000000000007b1d */ /* 0x000fe20000010000 */
[----:B------:R-:W-:Y:S01]  /*0450*/  ISETP.GT.U32.AND P0, PT, R4, 0x3, PT ;  /* 0x000000030400780c */ /* 0x000fe20003f04070 */
[----:B------:R-:W-:-:S12]  /*0460*/  IMAD.MOV.U32 R4, RZ, RZ, R7 ;  /* 0x000000ffff047224 */ /* 0x000fd800078e0007 */
[----:B--2---:R-:W-:Y:S05]  /*0470*/  @P0 BRA `(.L_x_3) ;  /* 0xfffffffc00d40947 */ /* 0x004fea000383ffff */
.L_x_2:
[----:B------:R-:W-:Y:S05]  /*0480*/  @P2 EXIT ;  /* 0x000000000000294d */ /* 0x000fea0003800000 */
[----:B------:R-:W2:Y:S01]  /*0490*/  S2UR UR5, SR_CgaCtaId ;  /* 0x00000000000579c3 */ /* 0x000ea20000008800 */
[----:B------:R-:W-:-:S07]  /*04a0*/  UMOV UR4, 0x400 ;  /* 0x0000040000047882 */ /* 0x000fce0000000000 */
[----:B-1----:R-:W1:Y:S01]  /*04b0*/  LDC.64 R2, c[0x0][0x390] ;  /* 0x0000e400ff027b82 */ /* 0x002e620000000a00 */
[----:B--2---:R-:W-:-:S09]  /*04c0*/  ULEA UR4, UR5, UR4, 0x18 ;  /* 0x0000000405047291 */ /* 0x004fd2000f8ec0ff */
[----:B0-----:R-:W1:Y:S04]  /*04d0*/  LDS R5, [UR4] ;  /* 0x00000004ff057984 */ /* 0x001e680008000800 */
[----:B-1----:R-:W-:Y:S01]  /*04e0*/  REDG.E.ADD.F32.FTZ.RN.STRONG.GPU desc[UR6][R2.64], R5 ;  /* 0x00000005020079a6 */ /* 0x002fe2000c12f306 */
[----:B------:R-:W-:Y:S05]  /*04f0*/  EXIT ;  /* 0x000000000000794d */ /* 0x000fea0003800000 */
.L_x_4:
[----:B------:R-:W-:-:S00]  /*0500*/  BRA `(.L_x_4) ;  /* 0xfffffffc00fc7947 */ /* 0x000fc0000383ffff */
[----:B------:R-:W-:-:S00]  /*0510*/  NOP ;  /* 0x0000000000007918 */ /* 0x000fc00000000000 */
        /* <DEDUP_REMOVED lines=14> */
.L_x_6:


//--------------------- .text._Z8gpu_HeatPfS_i    --------------------------
	.section	.text._Z8gpu_HeatPfS_i,"ax",@progbits
	.align	128
        .global         _Z8gpu_HeatPfS_i
        .type           _Z8gpu_HeatPfS_i,@function
        .size           _Z8gpu_HeatPfS_i,(.L_x_7 - _Z8gpu_HeatPfS_i)
        .other          _Z8gpu_HeatPfS_i,@"STO_CUDA_ENTRY STV_DEFAULT"
_Z8gpu_HeatPfS_i:
.text._Z8gpu_HeatPfS_i:
[----:B------:R-:W-:Y:S01]  /*0000*/  LDC R1, c[0x0][0x37c] ;  /* 0x0000df00ff017b82 */ /* 0x000fe20000000800 */
[----:B------:R-:W0:Y:S07]  /*0010*/  S2R R3, SR_TID.X ;  /* 0x0000000000037919 */ /* 0x000e2e0000002100 */
[----:B------:R-:W0:Y:S01]  /*0020*/  S2UR UR4, SR_CTAID.X ;  /* 0x00000000000479c3 */ /* 0x000e220000002500 */
[----:B------:R-:W1:Y:S07]  /*0030*/  S2R R5, SR_TID.Y ;  /* 0x0000000000057919 */ /* 0x000e6e0000002200 */
[----:B------:R-:W0:Y:S08]  /*0040*/  LDC R0, c[0x0][0x360] ;  /* 0x0000d800ff007b82 */ /* 0x000e300000000800 */
[----:B------:R-:W1:Y:S08]  /*0050*/  S2UR UR5, SR_CTAID.Y ;  /* 0x00000000000579c3 */ /* 0x000e700000002600 */
[----:B------:R-:W1:Y:S08]  /*0060*/  LDC R2, c[0x0][0x364] ;  /* 0x0000d900ff027b82 */ /* 0x000e700000000800 */
[----:B------:R-:W2:Y:S01]  /*0070*/  LDC R8, c[0x0][0x390] ;  /* 0x0000e400ff087b82 */ /* 0x000ea20000000800 */
[----:B0-----:R-:W-:-:S02]  /*0080*/  IMAD R0, R0, UR4, R3 ;  /* 0x0000000400007c24 */ /* 0x001fc4000f8e0203 */
[----:B-1----:R-:W-:-:S05]  /*0090*/  IMAD R3, R2, UR5, R5 ;  /* 0x0000000502037c24 */ /* 0x002fca000f8e0205 */
[----:B------:R-:W-:Y:S02]  /*00a0*/  VIMNMX R5, PT, PT, R0, R3, !PT ;  /* 0x0000000300057248 */ /* 0x000fe40007fe0100 */
[----:B--2---:R-:W-:-:S04]  /*00b0*/  IADD3 R2, PT, PT, R8, -0x2, RZ ;  /* 0xfffffffe08027810 */ /* 0x004fc80007ffe0ff */
[----:B------:R-:W-:-:S04]  /*00c0*/  ISETP.GT.AND P0, PT, R5, R2, PT ;  /* 0x000000020500720c */ /* 0x000fc80003f04270 */
[----:B------:R-:W-:-:S04]  /*00d0*/  ISETP.EQ.OR P0, PT, R3, RZ, P0 ;  /* 0x000000ff0300720c */ /* 0x000fc80000702670 */
[----:B------:R-:W-:-:S13]  /*00e0*/  ISETP.LT.OR P0, PT, R0, 0x1, P0 ;  /* 0x000000010000780c */ /* 0x000fda0000701670 */
[----:B------:R-:W-:Y:S05]  /*00f0*/  @P0 EXIT ;  /* 0x000000000000094d */ /* 0x000fea0003800000 */
[----:B------:R-:W0:Y:S01]  /*0100*/  LDCU.64 UR6, c[0x0][0x380] ;  /* 0x00007000ff0677ac */ /* 0x000e220008000a00 */
[----:B------:R-:W1:Y:S01]  /*0110*/  LDC.64 R6, c[0x0][0x380] ;  /* 0x0000e000ff067b82 */ /* 0x000e620000000a00 */
[-C--:B------:R-:W-:Y:S01]  /*0120*/  IMAD R11, R3, R8.reuse, RZ ;  /* 0x00000008030b7224 */ /* 0x080fe200078e02ff */
[----:B------:R-:W2:Y:S04]  /*0130*/  LDCU.64 UR4, c[0x0][0x358] ;  /* 0x00006b00ff0477ac */ /* 0x000ea80008000a00 */
[C---:B------:R-:W-:Y:S02]  /*0140*/  IADD3 R3, P0, PT, R0.reuse, R11, RZ ;  /* 0x0000000b00037210 */ /* 0x040fe40007f1e0ff */
[----:B------:R-:W-:Y:S02]  /*0150*/  IADD3 R5, PT, PT, R0, -R8, R11 ;  /* 0x8000000800057210 */ /* 0x000fe40007ffe00b */
[----:B------:R-:W-:-:S02]  /*0160*/  LEA.HI.X.SX32 R4, R11, RZ, 0x1, P0 ;  /* 0x000000ff0b047211 */ /* 0x000fc400000f0eff */
[----:B------:R-:W-:Y:S02]  /*0170*/  LEA R9, R8, R5, 0x1 ;  /* 0x0000000508097211 */ /* 0x000fe400078e08ff */
[----:B0-----:R-:W-:-:S04]  /*0180*/  LEA R2, P0, R3, UR6, 0x2 ;  /* 0x0000000603027c11 */ /* 0x001fc8000f8010ff */
[----:B------:R-:W-:Y:S01]  /*0190*/  LEA.HI.X R3, R3, UR7, R4, 0x2, P0 ;  /* 0x0000000703037c11 */ /* 0x000fe200080f1404 */
[----:B-1----:R-:W-:-:S04]  /*01a0*/  IMAD.WIDE R4, R5, 0x4, R6 ;  /* 0x0000000405047825 */ /* 0x002fc800078e0206 */
[----:B--2---:R-:W2:Y:S01]  /*01b0*/  LDG.E R10, desc[UR4][R2.64+-0x4] ;  /* 0xfffffc04020a7981 */ /* 0x004ea2000c1e1900 */
[----:B------:R-:W-:-:S03]  /*01c0*/  IMAD.WIDE R6, R9, 0x4, R6 ;  /* 0x0000000409067825 */ /* 0x000fc600078e0206 */
[----:B------:R-:W2:Y:S01]  /*01d0*/  LDG.E R13, desc[UR4][R2.64+0x4] ;  /* 0x00000404020d7981 */ /* 0x000ea2000c1e1900 */
[----:B------:R-:W0:Y:S03]  /*01e0*/  LDC.64 R8, c[0x0][0x388] ;  /* 0x0000e200ff087b82 */ /* 0x000e260000000a00 */
[----:B------:R-:W3:Y:S04]  /*01f0*/  LDG.E R5, desc[UR4][R4.64] ;  /* 0x0000000404057981 */ /* 0x000ee8000c1e1900 */
[----:B------:R-:W4:Y:S01]  /*0200*/  LDG.E R7, desc[UR4][R6.64] ;  /* 0x0000000406077981 */ /* 0x000f22000c1e1900 */
[----:B------:R-:W-:-:S05]  /*0210*/  IADD3 R11, PT, PT, R0, R11, RZ ;  /* 0x0000000b000b7210 */ /* 0x000fca0007ffe0ff */
[----:B0-----:R-:W-:-:S04]  /*0220*/  IMAD.WIDE R8, R11, 0x4, R8 ;  /* 0x000000040b087825 */ /* 0x001fc800078e0208 */
[----:B--2---:R-:W-:-:S04]  /*0230*/  FADD R10, R10, R13 ;  /* 0x0000000d0a0a7221 */ /* 0x004fc80000000000 */
[----:B---3--:R-:W-:-:S04]  /*0240*/  FADD R10, R10, R5 ;  /* 0x000000050a0a7221 */ /* 0x008fc80000000000 */
[----:B----4-:R-:W-:-:S04]  /*0250*/  FADD R10, R10, R7 ;  /* 0x000000070a0a7221 */ /* 0x010fc80000000000 */
[----:B------:R-:W-:-:S05]  /*0260*/  FMUL R11, R10, 0.25 ;  /* 0x3e8000000a0b7820 */ /* 0x000fca0000400000 */
[----:B------:R-:W-:Y:S01]  /*0270*/  STG.E desc[UR4][R8.64], R11 ;  /* 0x0000000b08007986 */ /* 0x000fe2000c101904 */
[----:B------:R-:W-:Y:S05]  /*0280*/  EXIT ;  /* 0x000000000000794d */ /* 0x000fea0003800000 */
.L_x_5:
        /* <DEDUP_REMOVED lines=15> */
.L_x_7:


//--------------------- .nv.shared._Z18gpu_Heat_ReductionPfS_S_i --------------------------
	.section	.nv.shared._Z18gpu_Heat_ReductionPfS_S_i,"aw",@nobits
	.sectionflags	@""
	.align	16
	.zero		1024


//--------------------- .nv.shared.reserved.0     --------------------------
	.section	.nv.shared.reserved.0,"aw",@nobits
	.weak		__nv_reservedSMEM_offset_0_alias
	.size		__nv_reservedSMEM_offset_0_alias, 0, 64
	.other		__nv_reservedSMEM_offset_0_alias,@"STO_CUDA_RESERVED_SHARED STV_DEFAULT"
__nv_reservedSMEM_offset_0_alias:
	.zero		0
	.zero		64


//--------------------- .nv.shared._Z8gpu_HeatPfS_i --------------------------
	.section	.nv.shared._Z8gpu_HeatPfS_i,"aw",@nobits
	.sectionflags	@""
	.align	16
	.zero		1024


//--------------------- .nv.constant0._Z18gpu_Heat_ReductionPfS_S_i --------------------------
	.section	.nv.constant0._Z18gpu_Heat_ReductionPfS_S_i,"a",@progbits
	.sectionflags	@""
	.align	4
.nv.constant0._Z18gpu_Heat_ReductionPfS_S_i:
	.zero		924


//--------------------- .nv.constant0._Z8gpu_HeatPfS_i --------------------------
	.section	.nv.constant0._Z8gpu_HeatPfS_i,"a",@progbits
	.sectionflags	@""
	.align	4
.nv.constant0._Z8gpu_HeatPfS_i:
	.zero		916


//--------------------- SYMBOLS --------------------------

	.type		.nv.reservedSmem.offset0,@object
	.size		.nv.reservedSmem.offset0,0x4
	.type		.nv.reservedSmem.cap,@object
	.size		.nv.reservedSmem.cap,0x4
